//
// Generated by NVIDIA NVVM Compiler
//
// Compiler Build ID: CL-36424714
// Cuda compilation tools, release 13.0, V13.0.88
// Based on NVVM 20.0.0
//

.version 9.0
.target sm_100
.address_size 64

	// .globl	_Z10step_type1lddPdS_S_

.visible .entry _Z10step_type1lddPdS_S_(
	.param .u64 _Z10step_type1lddPdS_S__param_0,
	.param .f64 _Z10step_type1lddPdS_S__param_1,
	.param .f64 _Z10step_type1lddPdS_S__param_2,
	.param .u64 .ptr .align 1 _Z10step_type1lddPdS_S__param_3,
	.param .u64 .ptr .align 1 _Z10step_type1lddPdS_S__param_4,
	.param .u64 .ptr .align 1 _Z10step_type1lddPdS_S__param_5
)
{
	.reg .pred 	%p<8>;
	.reg .b32 	%r<10>;
	.reg .b64 	%rd<58>;
	.reg .b64 	%fd<28>;

	ld.param.u64 	%rd24, [_Z10step_type1lddPdS_S__param_0];
	ld.param.f64 	%fd1, [_Z10step_type1lddPdS_S__param_1];
	ld.param.f64 	%fd2, [_Z10step_type1lddPdS_S__param_2];
	ld.param.u64 	%rd25, [_Z10step_type1lddPdS_S__param_3];
	ld.param.u64 	%rd26, [_Z10step_type1lddPdS_S__param_4];
	ld.param.u64 	%rd27, [_Z10step_type1lddPdS_S__param_5];
	cvta.to.global.u64 	%rd1, %rd25;
	cvta.to.global.u64 	%rd2, %rd27;
	cvta.to.global.u64 	%rd3, %rd26;
	mov.u32 	%r2, %tid.x;
	mov.u32 	%r3, %ctaid.x;
	mov.u32 	%r1, %ntid.x;
	mad.lo.s32 	%r4, %r3, %r1, %r2;
	cvt.u64.u32 	%rd56, %r4;
	setp.le.s64 	%p1, %rd24, %rd56;
	@%p1 bra 	$L__BB0_10;
	mov.u32 	%r5, %nctaid.x;
	mul.lo.s32 	%r6, %r1, %r5;
	cvt.u64.u32 	%rd5, %r6;
	add.s64 	%rd28, %rd5, %rd56;
	max.u64 	%rd29, %rd24, %rd28;
	setp.lt.u64 	%p2, %rd28, %rd24;
	selp.u64 	%rd6, 1, 0, %p2;
	add.s64 	%rd30, %rd28, %rd6;
	sub.s64 	%rd7, %rd29, %rd30;
	and.b64  	%rd31, %rd7, -4294967296;
	setp.ne.s64 	%p3, %rd31, 0;
	@%p3 bra 	$L__BB0_3;
	cvt.u32.u64 	%r7, %rd5;
	cvt.u32.u64 	%r8, %rd7;
	div.u32 	%r9, %r8, %r7;
	cvt.u64.u32 	%rd52, %r9;
	bra.uni 	$L__BB0_4;
$L__BB0_3:
	div.u64 	%rd52, %rd7, %rd5;
$L__BB0_4:
	add.s64 	%rd11, %rd52, %rd6;
	and.b64  	%rd32, %rd11, 3;
	setp.eq.s64 	%p4, %rd32, 3;
	@%p4 bra 	$L__BB0_7;
	shl.b64 	%rd54, %rd56, 3;
	shl.b64 	%rd13, %rd5, 3;
	add.s64 	%rd33, %rd11, 1;
	and.b64  	%rd53, %rd33, 3;
$L__BB0_6:
	.pragma "nounroll";
	add.s64 	%rd34, %rd3, %rd54;
	ld.global.f64 	%fd3, [%rd34];
	add.s64 	%rd35, %rd2, %rd54;
	ld.global.f64 	%fd4, [%rd35];
	fma.rn.f64 	%fd5, %fd1, %fd4, %fd3;
	st.global.f64 	[%rd34], %fd5;
	add.s64 	%rd36, %rd1, %rd54;
	ld.global.f64 	%fd6, [%rd36];
	fma.rn.f64 	%fd7, %fd2, %fd5, %fd6;
	st.global.f64 	[%rd36], %fd7;
	add.s64 	%rd56, %rd56, %rd5;
	add.s64 	%rd54, %rd54, %rd13;
	add.s64 	%rd53, %rd53, -1;
	setp.ne.s64 	%p5, %rd53, 0;
	@%p5 bra 	$L__BB0_6;
$L__BB0_7:
	setp.lt.u64 	%p6, %rd11, 3;
	@%p6 bra 	$L__BB0_10;
	shl.b64 	%rd41, %rd5, 3;
	shl.b64 	%rd51, %rd5, 2;
$L__BB0_9:
	shl.b64 	%rd37, %rd56, 3;
	add.s64 	%rd38, %rd3, %rd37;
	ld.global.f64 	%fd8, [%rd38];
	add.s64 	%rd39, %rd2, %rd37;
	ld.global.f64 	%fd9, [%rd39];
	fma.rn.f64 	%fd10, %fd1, %fd9, %fd8;
	st.global.f64 	[%rd38], %fd10;
	add.s64 	%rd40, %rd1, %rd37;
	ld.global.f64 	%fd11, [%rd40];
	fma.rn.f64 	%fd12, %fd2, %fd10, %fd11;
	st.global.f64 	[%rd40], %fd12;
	add.s64 	%rd42, %rd38, %rd41;
	ld.global.f64 	%fd13, [%rd42];
	add.s64 	%rd43, %rd39, %rd41;
	ld.global.f64 	%fd14, [%rd43];
	fma.rn.f64 	%fd15, %fd1, %fd14, %fd13;
	st.global.f64 	[%rd42], %fd15;
	add.s64 	%rd44, %rd40, %rd41;
	ld.global.f64 	%fd16, [%rd44];
	fma.rn.f64 	%fd17, %fd2, %fd15, %fd16;
	st.global.f64 	[%rd44], %fd17;
	add.s64 	%rd45, %rd42, %rd41;
	ld.global.f64 	%fd18, [%rd45];
	add.s64 	%rd46, %rd43, %rd41;
	ld.global.f64 	%fd19, [%rd46];
	fma.rn.f64 	%fd20, %fd1, %fd19, %fd18;
	st.global.f64 	[%rd45], %fd20;
	add.s64 	%rd47, %rd44, %rd41;
	ld.global.f64 	%fd21, [%rd47];
	fma.rn.f64 	%fd22, %fd2, %fd20, %fd21;
	st.global.f64 	[%rd47], %fd22;
	add.s64 	%rd48, %rd45, %rd41;
	ld.global.f64 	%fd23, [%rd48];
	add.s64 	%rd49, %rd46, %rd41;
	ld.global.f64 	%fd24, [%rd49];
	fma.rn.f64 	%fd25, %fd1, %fd24, %fd23;
	st.global.f64 	[%rd48], %fd25;
	add.s64 	%rd50, %rd47, %rd41;
	ld.global.f64 	%fd26, [%rd50];
	fma.rn.f64 	%fd27, %fd2, %fd25, %fd26;
	st.global.f64 	[%rd50], %fd27;
	add.s64 	%rd56, %rd51, %rd56;
	setp.lt.s64 	%p7, %rd56, %rd24;
	@%p7 bra 	$L__BB0_9;
$L__BB0_10:
	ret;

}


// ===== COMPILED SASS (sm_100) =====

	.target	sm_100

	.elftype	@"ET_EXEC"


//--------------------- .note.nv.tkinfo           --------------------------
	.section	.note.nv.tkinfo,"",@"SHT_NOTE"
	.sectionflags	@"SHF_NOTE_NV_TKINFO"
	.tkinfo
        /*0018*/ 	.word	0x00000002
        /*0030*/ 	.string	""
        /*0030*/ 	.string	"ptxas"
        /*0030*/ 	.string	"Cuda compilation tools, release 13.0, V13.0.88"
        /*0030*/ 	.string	"Build cuda_13.0.r13.0/compiler.36424714_0"
        /*0030*/ 	.string	"-arch sm_100 -m 64 "



//--------------------- .note.nv.cuinfo           --------------------------
	.section	.note.nv.cuinfo,"",@"SHT_NOTE"
	.sectionflags	@"SHF_NOTE_NV_CUINFO"
        /*0018*/ 	.short	0x0002
        /*001a*/ 	.short	0x0064
        /*001c*/ 	.short	0x0082
	.zero		2


//--------------------- .nv.info                  --------------------------
	.section	.nv.info,"",@"SHT_CUDA_INFO"
	.align	4


	//----- nvinfo : EIATTR_REGCOUNT
	.align		4
        /*0000*/ 	.byte	0x04, 0x2f
        /*0002*/ 	.short	(.L_1 - .L_0)
	.align		4
.L_0:
        /*0004*/ 	.word	index@(_Z10step_type1lddPdS_S_)
        /*0008*/ 	.word	0x0000001c


	//----- nvinfo : EIATTR_FRAME_SIZE
	.align		4
.L_1:
        /*000c*/ 	.byte	0x04, 0x11
        /*000e*/ 	.short	(.L_3 - .L_2)
	.align		4
.L_2:
        /*0010*/ 	.word	index@($__internal_0_$__cuda_sm20_div_u64)
        /*0014*/ 	.word	0x00000000


	//----- nvinfo : EIATTR_FRAME_SIZE
	.align		4
.L_3:
        /*0018*/ 	.byte	0x04, 0x11
        /*001a*/ 	.short	(.L_5 - .L_4)
	.align		4
.L_4:
        /*001c*/ 	.word	index@(_Z10step_type1lddPdS_S_)
        /*0020*/ 	.word	0x00000000


	//----- nvinfo : EIATTR_MIN_STACK_SIZE
	.align		4
.L_5:
        /*0024*/ 	.byte	0x04, 0x12
        /*0026*/ 	.short	(.L_7 - .L_6)
	.align		4
.L_6:
        /*0028*/ 	.word	index@(_Z10step_type1lddPdS_S_)
        /*002c*/ 	.word	0x00000000
.L_7:


//--------------------- .nv.compat                --------------------------
	.section	.nv.compat,"",@"SHT_CUDA_COMPAT_INFO"
	.align	4
        /*0000*/ 	.byte	0x02, 0x09, 0x00, 0x00, 0x02, 0x02, 0x01, 0x00, 0x02, 0x05, 0x05, 0x00, 0x03, 0x07, 0x01, 0x01
        /*0010*/ 	.byte	0x02, 0x03, 0x00, 0x00, 0x02, 0x06, 0x01, 0x00, 0x04, 0x0b, 0x08, 0x00, 0x01, 0x00, 0x00, 0x00
        /*0020*/ 	.byte	0x00, 0x00, 0x00, 0x00


//--------------------- .nv.info._Z10step_type1lddPdS_S_ --------------------------
	.section	.nv.info._Z10step_type1lddPdS_S_,"",@"SHT_CUDA_INFO"
	.sectionflags	@""
	.align	4


	//----- nvinfo : EIATTR_CUDA_API_VERSION
	.align		4
        /*0000*/ 	.byte	0x04, 0x37
        /*0002*/ 	.short	(.L_9 - .L_8)
.L_8:
        /*0004*/ 	.word	0x00000082


	//----- nvinfo : EIATTR_KPARAM_INFO
	.align		4
.L_9:
        /*0008*/ 	.byte	0x04, 0x17
        /*000a*/ 	.short	(.L_11 - .L_10)
.L_10:
        /*000c*/ 	.word	0x00000000
        /*0010*/ 	.short	0x0005
        /*0012*/ 	.short	0x0028
        /*0014*/ 	.byte	0x00, 0xf5, 0x21, 0x00


	//----- nvinfo : EIATTR_KPARAM_INFO
	.align		4
.L_11:
        /*0018*/ 	.byte	0x04, 0x17
        /*001a*/ 	.short	(.L_13 - .L_12)
.L_12:
        /*001c*/ 	.word	0x00000000
        /*0020*/ 	.short	0x0004
        /*0022*/ 	.short	0x0020
        /*0024*/ 	.byte	0x00, 0xf5, 0x21, 0x00


	//----- nvinfo : EIATTR_KPARAM_INFO
	.align		4
.L_13:
        /*0028*/ 	.byte	0x04, 0x17
        /*002a*/ 	.short	(.L_15 - .L_14)
.L_14:
        /*002c*/ 	.word	0x00000000
        /*0030*/ 	.short	0x0003
        /*0032*/ 	.short	0x0018
        /*0034*/ 	.byte	0x00, 0xf5, 0x21, 0x00


	//----- nvinfo : EIATTR_KPARAM_INFO
	.align		4
.L_15:
        /*0038*/ 	.byte	0x04, 0x17
        /*003a*/ 	.short	(.L_17 - .L_16)
.L_16:
        /*003c*/ 	.word	0x00000000
        /*0040*/ 	.short	0x0002
        /*0042*/ 	.short	0x0010
        /*0044*/ 	.byte	0x00, 0xf0, 0x21, 0x00


	//----- nvinfo : EIATTR_KPARAM_INFO
	.align		4
.L_17:
        /*0048*/ 	.byte	0x04, 0x17
        /*004a*/ 	.short	(.L_19 - .L_18)
.L_18:
        /*004c*/ 	.word	0x00000000
        /*0050*/ 	.short	0x0001
        /*0052*/ 	.short	0x0008
        /*0054*/ 	.byte	0x00, 0xf0, 0x21, 0x00


	//----- nvinfo : EIATTR_KPARAM_INFO
	.align		4
.L_19:
        /*0058*/ 	.byte	0x04, 0x17
        /*005a*/ 	.short	(.L_21 - .L_20)
.L_20:
        /*005c*/ 	.word	0x00000000
        /*0060*/ 	.short	0x0000
        /*0062*/ 	.short	0x0000
        /*0064*/ 	.byte	0x00, 0xf0, 0x21, 0x00


	//----- nvinfo : EIATTR_SPARSE_MMA_MASK
	.align		4
.L_21:
        /*0068*/ 	.byte	0x03, 0x50
        /*006a*/ 	.short	0x0000


	//----- nvinfo : EIATTR_MAXREG_COUNT
	.align		4
        /*006c*/ 	.byte	0x03, 0x1b
        /*006e*/ 	.short	0x00ff


	//----- nvinfo : EIATTR_MERCURY_ISA_VERSION
	.align		4
        /*0070*/ 	.byte	0x03, 0x5f
        /*0072*/ 	.short	0x0101


	//----- nvinfo : EIATTR_VRC_CTA_INIT_COUNT
	.align		4
        /*0074*/ 	.byte	0x02, 0x4a
	.zero		1
	.zero		1


	//----- nvinfo : EIATTR_EXIT_INSTR_OFFSETS
	.align		4
        /*0078*/ 	.byte	0x04, 0x1c
        /*007a*/ 	.short	(.L_23 - .L_22)


	//   ....[0]....
.L_22:
        /*007c*/ 	.word	0x00000080


	//   ....[1]....
        /*0080*/ 	.word	0x000005d0


	//   ....[2]....
        /*0084*/ 	.word	0x00000a20


	//----- nvinfo : EIATTR_CRS_STACK_SIZE
	.align		4
.L_23:
        /*0088*/ 	.byte	0x04, 0x1e
        /*008a*/ 	.short	(.L_25 - .L_24)
.L_24:
        /*008c*/ 	.word	0x00000000


	//----- nvinfo : EIATTR_CBANK_PARAM_SIZE
	.align		4
.L_25:
        /*0090*/ 	.byte	0x03, 0x19
        /*0092*/ 	.short	0x0030


	//----- nvinfo : EIATTR_PARAM_CBANK
	.align		4
        /*0094*/ 	.byte	0x04, 0x0a
        /*0096*/ 	.short	(.L_27 - .L_26)
	.align		4
.L_26:
        /*0098*/ 	.word	index@(.nv.constant0._Z10step_type1lddPdS_S_)
        /*009c*/ 	.short	0x0380
        /*009e*/ 	.short	0x0030


	//----- nvinfo : EIATTR_SW_WAR
	.align		4
.L_27:
        /*00a0*/ 	.byte	0x04, 0x36
        /*00a2*/ 	.short	(.L_29 - .L_28)
.L_28:
        /*00a4*/ 	.word	0x00000008
.L_29:


//--------------------- .nv.callgraph             --------------------------
	.section	.nv.callgraph,"",@"SHT_CUDA_CALLGRAPH"
	.align	4
	.sectionentsize	8
	.align		4
        /*0000*/ 	.word	0x00000000
	.align		4
        /*0004*/ 	.word	0xffffffff
	.align		4
        /*0008*/ 	.word	0x00000000
	.align		4
        /*000c*/ 	.word	0xfffffffe
	.align		4
        /*0010*/ 	.word	0x00000000
	.align		4
        /*0014*/ 	.word	0xfffffffd
	.align		4
        /*0018*/ 	.word	0x00000000
	.align		4
        /*001c*/ 	.word	0xfffffffc


//--------------------- .text._Z10step_type1lddPdS_S_ --------------------------
	.section	.text._Z10step_type1lddPdS_S_,"ax",@progbits
	.align	128
        .global         _Z10step_type1lddPdS_S_
        .type           _Z10step_type1lddPdS_S_,@function
        .size           _Z10step_type1lddPdS_S_,(.L_x_9 - _Z10step_type1lddPdS_S_)
        .other          _Z10step_type1lddPdS_S_,@"STO_CUDA_ENTRY STV_DEFAULT"
_Z10step_type1lddPdS_S_:
.text._Z10step_type1lddPdS_S_:
[----:B------:R-:W-:Y:S01]  /*0000*/  LDC R1, c[0x0][0x37c] ;  /* 0x0000df00ff017b82 */ /* 0x000fe20000000800 */
[----:B------:R-:W0:Y:S07]  /*0010*/  S2R R3, SR_TID.X ;  /* 0x0000000000037919 */ /* 0x000e2e0000002100 */
[----:B------:R-:W0:Y:S01]  /*0020*/  S2UR UR4, SR_CTAID.X ;  /* 0x00000000000479c3 */ /* 0x000e220000002500 */
[----:B------:R-:W1:Y:S07]  /*0030*/  LDCU.64 UR6, c[0x0][0x380] ;  /* 0x00007000ff0677ac */ /* 0x000e6e0008000a00 */
[----:B------:R-:W0:Y:S02]  /*0040*/  LDC R0, c[0x0][0x360] ;  /* 0x0000d800ff007b82 */ /* 0x000e240000000800 */
[----:B0-----:R-:W-:-:S05]  /*0050*/  IMAD R3, R0, UR4, R3 ;  /* 0x0000000400037c24 */ /* 0x001fca000f8e0203 */
[----:B-1----:R-:W-:-:S04]  /*0060*/  ISETP.GE.U32.AND P0, PT, R3, UR6, PT ;  /* 0x0000000603007c0c */ /* 0x002fc8000bf06070 */
[----:B------:R-:W-:-:S13]  /*0070*/  ISETP.GE.AND.EX P0, PT, RZ, UR7, PT, P0 ;  /* 0x00000007ff007c0c */ /* 0x000fda000bf06300 */
[----:B------:R-:W-:Y:S05]  /*0080*/  @P0 EXIT ;  /* 0x000000000000094d */ /* 0x000fea0003800000 */
[----:B------:R-:W0:Y:S01]  /*0090*/  LDCU UR4, c[0x0][0x370] ;  /* 0x00006e00ff0477ac */ /* 0x000e220008000800 */
[----:B------:R-:W-:Y:S01]  /*00a0*/  IMAD.MOV.U32 R2, RZ, RZ, RZ ;  /* 0x000000ffff027224 */ /* 0x000fe200078e00ff */
[----:B------:R-:W-:Y:S01]  /*00b0*/  BSSY.RECONVERGENT B0, `(.L_x_0) ;  /* 0x0000027000007945 */ /* 0x000fe20003800200 */
[----:B0-----:R-:W-:-:S05]  /*00c0*/  IMAD R0, R0, UR4, RZ ;  /* 0x0000000400007c24 */ /* 0x001fca000f8e02ff */
[----:B------:R-:W-:-:S04]  /*00d0*/  IADD3 R6, P0, PT, R0, R3, RZ ;  /* 0x0000000300067210 */ /* 0x000fc80007f1e0ff */
[C---:B------:R-:W-:Y:S01]  /*00e0*/  ISETP.GT.U32.AND P1, PT, R6.reuse, UR6, PT ;  /* 0x0000000606007c0c */ /* 0x040fe2000bf24070 */
[----:B------:R-:W-:Y:S01]  /*00f0*/  IMAD.X R8, RZ, RZ, R2, P0 ;  /* 0x000000ffff087224 */ /* 0x000fe200000e0602 */
[----:B------:R-:W-:-:S04]  /*0100*/  ISETP.GE.U32.AND P0, PT, R6, UR6, PT ;  /* 0x0000000606007c0c */ /* 0x000fc8000bf06070 */
[C---:B------:R-:W-:Y:S02]  /*0110*/  ISETP.GT.U32.AND.EX P1, PT, R8.reuse, UR7, PT, P1 ;  /* 0x0000000708007c0c */ /* 0x040fe4000bf24110 */
[----:B------:R-:W-:Y:S02]  /*0120*/  ISETP.GE.U32.AND.EX P0, PT, R8, UR7, PT, P0 ;  /* 0x0000000708007c0c */ /* 0x000fe4000bf06100 */
[----:B------:R-:W-:Y:S02]  /*0130*/  SEL R5, R6, UR6, P1 ;  /* 0x0000000606057c07 */ /* 0x000fe40008800000 */
[----:B------:R-:W-:Y:S02]  /*0140*/  SEL R4, RZ, 0x1, P0 ;  /* 0x00000001ff047807 */ /* 0x000fe40000000000 */
[----:B------:R-:W-:Y:S02]  /*0150*/  SEL R7, R8, UR7, P1 ;  /* 0x0000000708077c07 */ /* 0x000fe40008800000 */
[----:B------:R-:W-:-:S04]  /*0160*/  IADD3 R5, P0, P1, R5, -R6, -R4 ;  /* 0x8000000605057210 */ /* 0x000fc8000791e804 */
[----:B------:R-:W-:-:S04]  /*0170*/  IADD3.X R7, PT, PT, R7, -0x1, ~R8, P0, P1 ;  /* 0xffffffff07077810 */ /* 0x000fc800007e2c08 */
[----:B------:R-:W-:-:S13]  /*0180*/  ISETP.NE.U32.AND P0, PT, R7, RZ, PT ;  /* 0x000000ff0700720c */ /* 0x000fda0003f05070 */
[----:B------:R-:W-:Y:S05]  /*0190*/  @P0 BRA `(.L_x_1) ;  /* 0x0000000000500947 */ /* 0x000fea0003800000 */
[----:B------:R-:W0:Y:S01]  /*01a0*/  I2F.U32.RP R8, R0 ;  /* 0x0000000000087306 */ /* 0x000e220000209000 */
[----:B------:R-:W-:Y:S01]  /*01b0*/  IMAD.MOV R9, RZ, RZ, -R0 ;  /* 0x000000ffff097224 */ /* 0x000fe200078e0a00 */
[----:B------:R-:W-:-:S06]  /*01c0*/  ISETP.NE.U32.AND P2, PT, R0, RZ, PT ;  /* 0x000000ff0000720c */ /* 0x000fcc0003f45070 */
[----:B0-----:R-:W0:Y:S02]  /*01d0*/  MUFU.RCP R8, R8 ;  /* 0x0000000800087308 */ /* 0x001e240000001000 */
[----:B0-----:R-:W-:-:S06]  /*01e0*/  VIADD R6, R8, 0xffffffe ;  /* 0x0ffffffe08067836 */ /* 0x001fcc0000000000 */
[----:B------:R0:W1:Y:S02]  /*01f0*/  F2I.FTZ.U32.TRUNC.NTZ R7, R6 ;  /* 0x0000000600077305 */ /* 0x000064000021f000 */
[----:B0-----:R-:W-:Y:S02]  /*0200*/  IMAD.MOV.U32 R6, RZ, RZ, RZ ;  /* 0x000000ffff067224 */ /* 0x001fe400078e00ff */
[----:B-1----:R-:W-:-:S04]  /*0210*/  IMAD R9, R9, R7, RZ ;  /* 0x0000000709097224 */ /* 0x002fc800078e02ff */
[----:B------:R-:W-:-:S06]  /*0220*/  IMAD.HI.U32 R10, R7, R9, R6 ;  /* 0x00000009070a7227 */ /* 0x000fcc00078e0006 */
[----:B------:R-:W-:-:S04]  /*0230*/  IMAD.HI.U32 R6, R10, R5, RZ ;  /* 0x000000050a067227 */ /* 0x000fc800078e00ff */
[----:B------:R-:W-:-:S04]  /*0240*/  IMAD.MOV R7, RZ, RZ, -R6 ;  /* 0x000000ffff077224 */ /* 0x000fc800078e0a06 */
[----:B------:R-:W-:Y:S02]  /*0250*/  IMAD R5, R0, R7, R5 ;  /* 0x0000000700057224 */ /* 0x000fe400078e0205 */
[----:B------:R-:W-:-:S03]  /*0260*/  IMAD.MOV.U32 R7, RZ, RZ, RZ ;  /* 0x000000ffff077224 */ /* 0x000fc600078e00ff */
[----:B------:R-:W-:-:S13]  /*0270*/  ISETP.GE.U32.AND P0, PT, R5, R0, PT ;  /* 0x000000000500720c */ /* 0x000fda0003f06070 */
[----:B------:R-:W-:Y:S02]  /*0280*/  @P0 IMAD.IADD R5, R5, 0x1, -R0 ;  /* 0x0000000105050824 */ /* 0x000fe400078e0a00 */
[----:B------:R-:W-:-:S03]  /*0290*/  @P0 VIADD R6, R6, 0x1 ;  /* 0x0000000106060836 */ /* 0x000fc60000000000 */
[----:B------:R-:W-:-:S13]  /*02a0*/  ISETP.GE.U32.AND P1, PT, R5, R0, PT ;  /* 0x000000000500720c */ /* 0x000fda0003f26070 */
[----:B------:R-:W-:Y:S01]  /*02b0*/  @P1 VIADD R6, R6, 0x1 ;  /* 0x0000000106061836 */ /* 0x000fe20000000000 */
[----:B------:R-:W-:Y:S01]  /*02c0*/  @!P2 LOP3.LUT R6, RZ, R0, RZ, 0x33, !PT ;  /* 0x00000000ff06a212 */ /* 0x000fe200078e33ff */
[----:B------:R-:W-:Y:S06]  /*02d0*/  BRA `(.L_x_2) ;  /* 0x0000000000107947 */ /* 0x000fec0003800000 */
.L_x_1:
[----:B------:R-:W-:-:S07]  /*02e0*/  MOV R6, 0x300 ;  /* 0x0000030000067802 */ /* 0x000fce0000000f00 */
[----:B------:R-:W-:Y:S05]  /*02f0*/  CALL.REL.NOINC `($__internal_0_$__cuda_sm20_div_u64) ;  /* 0x0000000400cc7944 */ /* 0x000fea0003c00000 */
[----:B------:R-:W-:Y:S02]  /*0300*/  IMAD.MOV.U32 R6, RZ, RZ, R5 ;  /* 0x000000ffff067224 */ /* 0x000fe400078e0005 */
[----:B------:R-:W-:-:S07]  /*0310*/  IMAD.MOV.U32 R7, RZ, RZ, R8 ;  /* 0x000000ffff077224 */ /* 0x000fce00078e0008 */
.L_x_2:
[----:B------:R-:W-:Y:S05]  /*0320*/  BSYNC.RECONVERGENT B0 ;  /* 0x0000000000007941 */ /* 0x000fea0003800200 */
.L_x_0:
[----:B------:R-:W-:Y:S01]  /*0330*/  IADD3 R4, P0, PT, R6, R4, RZ ;  /* 0x0000000406047210 */ /* 0x000fe20007f1e0ff */
[----:B------:R-:W0:Y:S01]  /*0340*/  LDCU.64 UR4, c[0x0][0x358] ;  /* 0x00006b00ff0477ac */ /* 0x000e220008000a00 */
[----:B------:R-:W-:Y:S02]  /*0350*/  BSSY.RECONVERGENT B0, `(.L_x_3) ;  /* 0x0000027000007945 */ /* 0x000fe40003800200 */
[C---:B------:R-:W-:Y:S01]  /*0360*/  LOP3.LUT R5, R4.reuse, 0x3, RZ, 0xc0, !PT ;  /* 0x0000000304057812 */ /* 0x040fe200078ec0ff */
[----:B------:R-:W-:Y:S01]  /*0370*/  IMAD.X R6, RZ, RZ, R7, P0 ;  /* 0x000000ffff067224 */ /* 0x000fe200000e0607 */
[----:B------:R-:W-:Y:S01]  /*0380*/  ISETP.GE.U32.AND P0, PT, R4, 0x3, PT ;  /* 0x000000030400780c */ /* 0x000fe20003f06070 */
[----:B------:R-:W1:Y:S01]  /*0390*/  LDCU.64 UR6, c[0x0][0x388] ;  /* 0x00007100ff0677ac */ /* 0x000e620008000a00 */
[----:B------:R-:W-:Y:S02]  /*03a0*/  ISETP.NE.U32.AND P1, PT, R5, 0x3, PT ;  /* 0x000000030500780c */ /* 0x000fe40003f25070 */
[----:B------:R-:W-:Y:S01]  /*03b0*/  ISETP.GE.U32.AND.EX P0, PT, R6, RZ, PT, P0 ;  /* 0x000000ff0600720c */ /* 0x000fe20003f06100 */
[----:B------:R-:W2:Y:S01]  /*03c0*/  LDCU.64 UR14, c[0x0][0x390] ;  /* 0x00007200ff0e77ac */ /* 0x000ea20008000a00 */
[----:B------:R-:W-:Y:S01]  /*03d0*/  ISETP.NE.AND.EX P1, PT, RZ, RZ, PT, P1 ;  /* 0x000000ffff00720c */ /* 0x000fe20003f25310 */
[----:B------:R-:W3:Y:S01]  /*03e0*/  LDCU.64 UR12, c[0x0][0x398] ;  /* 0x00007300ff0c77ac */ /* 0x000ee20008000a00 */
[----:B------:R-:W4:Y:S11]  /*03f0*/  LDCU.128 UR8, c[0x0][0x3a0] ;  /* 0x00007400ff0877ac */ /* 0x000f360008000c00 */
[----:B01----:R-:W-:Y:S05]  /*0400*/  @!P1 BRA `(.L_x_4) ;  /* 0x00000000006c9947 */ /* 0x003fea0003800000 */
[----:B------:R-:W-:Y:S01]  /*0410*/  VIADD R14, R4, 0x1 ;  /* 0x00000001040e7836 */ /* 0x000fe20000000000 */
[C---:B------:R-:W-:Y:S01]  /*0420*/  SHF.L.U64.HI R19, R3.reuse, 0x3, R2 ;  /* 0x0000000303137819 */ /* 0x040fe20000010202 */
[----:B------:R-:W-:Y:S02]  /*0430*/  IMAD.SHL.U32 R17, R3, 0x8, RZ ;  /* 0x0000000803117824 */ /* 0x000fe400078e00ff */
[----:B------:R-:W-:Y:S01]  /*0440*/  IMAD.MOV.U32 R15, RZ, RZ, RZ ;  /* 0x000000ffff0f7224 */ /* 0x000fe200078e00ff */
[----:B------:R-:W-:-:S07]  /*0450*/  LOP3.LUT R14, R14, 0x3, RZ, 0xc0, !PT ;  /* 0x000000030e0e7812 */ /* 0x000fce00078ec0ff */
.L_x_5:
[C---:B0---4-:R-:W-:Y:S02]  /*0460*/  IADD3 R4, P1, PT, R17.reuse, UR8, RZ ;  /* 0x0000000811047c10 */ /* 0x051fe4000ff3e0ff */
[----:B------:R-:W-:Y:S02]  /*0470*/  IADD3 R12, P2, PT, R17, UR10, RZ ;  /* 0x0000000a110c7c10 */ /* 0x000fe4000ff5e0ff */
[C---:B------:R-:W-:Y:S02]  /*0480*/  IADD3.X R5, PT, PT, R19.reuse, UR9, RZ, P1, !PT ;  /* 0x0000000913057c10 */ /* 0x040fe40008ffe4ff */
[----:B------:R-:W-:-:S03]  /*0490*/  IADD3.X R13, PT, PT, R19, UR11, RZ, P2, !PT ;  /* 0x0000000b130d7c10 */ /* 0x000fc600097fe4ff */
[----:B------:R-:W4:Y:S04]  /*04a0*/  LDG.E.64 R6, desc[UR4][R4.64] ;  /* 0x0000000404067981 */ /* 0x000f28000c1e1b00 */
[----:B------:R-:W4:Y:S01]  /*04b0*/  LDG.E.64 R8, desc[UR4][R12.64] ;  /* 0x000000040c087981 */ /* 0x000f22000c1e1b00 */
[----:B---3--:R-:W-:-:S04]  /*04c0*/  IADD3 R10, P1, PT, R17, UR12, RZ ;  /* 0x0000000c110a7c10 */ /* 0x008fc8000ff3e0ff */
[----:B------:R-:W-:Y:S01]  /*04d0*/  IADD3.X R11, PT, PT, R19, UR13, RZ, P1, !PT ;  /* 0x0000000d130b7c10 */ /* 0x000fe20008ffe4ff */
[----:B----4-:R-:W-:-:S07]  /*04e0*/  DFMA R6, R8, UR6, R6 ;  /* 0x0000000608067c2b */ /* 0x010fce0008000006 */
[----:B------:R0:W-:Y:S04]  /*04f0*/  STG.E.64 desc[UR4][R4.64], R6 ;  /* 0x0000000604007986 */ /* 0x0001e8000c101b04 */
[----:B------:R-:W2:Y:S01]  /*0500*/  LDG.E.64 R8, desc[UR4][R10.64] ;  /* 0x000000040a087981 */ /* 0x000ea2000c1e1b00 */
[----:B------:R-:W-:-:S04]  /*0510*/  IADD3 R14, P1, PT, R14, -0x1, RZ ;  /* 0xffffffff0e0e7810 */ /* 0x000fc80007f3e0ff */
[----:B------:R-:W-:Y:S02]  /*0520*/  IADD3.X R15, PT, PT, R15, -0x1, RZ, P1, !PT ;  /* 0xffffffff0f0f7810 */ /* 0x000fe40000ffe4ff */
[----:B------:R-:W-:-:S04]  /*0530*/  ISETP.NE.U32.AND P1, PT, R14, RZ, PT ;  /* 0x000000ff0e00720c */ /* 0x000fc80003f25070 */
[----:B------:R-:W-:Y:S02]  /*0540*/  ISETP.NE.AND.EX P1, PT, R15, RZ, PT, P1 ;  /* 0x000000ff0f00720c */ /* 0x000fe40003f25310 */
[C---:B------:R-:W-:Y:S02]  /*0550*/  IADD3 R3, P2, PT, R0.reuse, R3, RZ ;  /* 0x0000000300037210 */ /* 0x040fe40007f5e0ff */
[----:B------:R-:W-:-:S03]  /*0560*/  LEA R17, P3, R0, R17, 0x3 ;  /* 0x0000001100117211 */ /* 0x000fc600078618ff */
[----:B------:R-:W-:Y:S01]  /*0570*/  IMAD.X R2, RZ, RZ, R2, P2 ;  /* 0x000000ffff027224 */ /* 0x000fe200010e0602 */
[----:B------:R-:W-:Y:S01]  /*0580*/  LEA.HI.X R19, R0, R19, RZ, 0x3, P3 ;  /* 0x0000001300137211 */ /* 0x000fe200018f1cff */
[----:B--2---:R-:W-:-:S07]  /*0590*/  DFMA R8, R6, UR14, R8 ;  /* 0x0000000e06087c2b */ /* 0x004fce0008000008 */
[----:B------:R0:W-:Y:S01]  /*05a0*/  STG.E.64 desc[UR4][R10.64], R8 ;  /* 0x000000080a007986 */ /* 0x0001e2000c101b04 */
[----:B------:R-:W-:Y:S05]  /*05b0*/  @P1 BRA `(.L_x_5) ;  /* 0xfffffffc00a81947 */ /* 0x000fea000383ffff */
.L_x_4:
[----:B--234-:R-:W-:Y:S05]  /*05c0*/  BSYNC.RECONVERGENT B0 ;  /* 0x0000000000007941 */ /* 0x01cfea0003800200 */
.L_x_3:
[----:B------:R-:W-:Y:S05]  /*05d0*/  @!P0 EXIT ;  /* 0x000000000000894d */ /* 0x000fea0003800000 */
[----:B------:R-:W-:Y:S01]  /*05e0*/  BSSY.RECONVERGENT B0, `(.L_x_6) ;  /* 0x0000043000007945 */ /* 0x000fe20003800200 */
[----:B0-----:R-:W-:Y:S01]  /*05f0*/  IMAD.SHL.U32 R5, R0, 0x8, RZ ;  /* 0x0000000800057824 */ /* 0x001fe200078e00ff */
[----:B------:R-:W-:Y:S01]  /*0600*/  SHF.R.U32.HI R4, RZ, 0x1d, R0 ;  /* 0x0000001dff047819 */ /* 0x000fe20000011600 */
[----:B------:R-:W0:Y:S01]  /*0610*/  LDCU.64 UR6, c[0x0][0x388] ;  /* 0x00007100ff0677ac */ /* 0x000e220008000a00 */
[----:B------:R-:W1:Y:S01]  /*0620*/  LDCU.64 UR14, c[0x0][0x390] ;  /* 0x00007200ff0e77ac */ /* 0x000e620008000a00 */
[----:B------:R-:W2:Y:S01]  /*0630*/  LDCU.64 UR12, c[0x0][0x398] ;  /* 0x00007300ff0c77ac */ /* 0x000ea20008000a00 */
[----:B------:R-:W3:Y:S01]  /*0640*/  LDCU.64 UR16, c[0x0][0x380] ;  /* 0x00007000ff1077ac */ /* 0x000ee20008000a00 */
[----:B------:R-:W4:Y:S02]  /*0650*/  LDCU.128 UR8, c[0x0][0x3a0] ;  /* 0x00007400ff0877ac */ /* 0x000f240008000c00 */
.L_x_7:
[C---:B-1----:R-:W-:Y:S01]  /*0660*/  IMAD.SHL.U32 R6, R3.reuse, 0x8, RZ ;  /* 0x0000000803067824 */ /* 0x042fe200078e00ff */
[----:B------:R-:W-:-:S04]  /*0670*/  SHF.L.U64.HI R7, R3, 0x3, R2 ;  /* 0x0000000303077819 */ /* 0x000fc80000010202 */
[C---:B----4-:R-:W-:Y:S02]  /*0680*/  IADD3 R20, P1, PT, R6.reuse, UR10, RZ ;  /* 0x0000000a06147c10 */ /* 0x050fe4000ff3e0ff */
[----:B------:R-:W-:Y:S02]  /*0690*/  IADD3 R14, P0, PT, R6, UR8, RZ ;  /* 0x00000008060e7c10 */ /* 0x000fe4000ff1e0ff */
[C---:B------:R-:W-:Y:S02]  /*06a0*/  IADD3.X R21, PT, PT, R7.reuse, UR11, RZ, P1, !PT ;  /* 0x0000000b07157c10 */ /* 0x040fe40008ffe4ff */
[----:B------:R-:W-:-:S03]  /*06b0*/  IADD3.X R15, PT, PT, R7, UR9, RZ, P0, !PT ;  /* 0x00000009070f7c10 */ /* 0x000fc600087fe4ff */
[----:B------:R-:W0:Y:S04]  /*06c0*/  LDG.E.64 R10, desc[UR4][R20.64] ;  /* 0x00000004140a7981 */ /* 0x000e28000c1e1b00 */
[----:B------:R-:W0:Y:S01]  /*06d0*/  LDG.E.64 R8, desc[UR4][R14.64] ;  /* 0x000000040e087981 */ /* 0x000e22000c1e1b00 */
[----:B--2---:R-:W-:-:S04]  /*06e0*/  IADD3 R6, P0, PT, R6, UR12, RZ ;  /* 0x0000000c06067c10 */ /* 0x004fc8000ff1e0ff */
[----:B------:R-:W-:Y:S01]  /*06f0*/  IADD3.X R7, PT, PT, R7, UR13, RZ, P0, !PT ;  /* 0x0000000d07077c10 */ /* 0x000fe200087fe4ff */
[----:B0-----:R-:W-:-:S07]  /*0700*/  DFMA R16, R10, UR6, R8 ;  /* 0x000000060a107c2b */ /* 0x001fce0008000008 */
[----:B------:R0:W-:Y:S04]  /*0710*/  STG.E.64 desc[UR4][R14.64], R16 ;  /* 0x000000100e007986 */ /* 0x0001e8000c101b04 */
[----:B------:R-:W1:Y:S01]  /*0720*/  LDG.E.64 R12, desc[UR4][R6.64] ;  /* 0x00000004060c7981 */ /* 0x000e62000c1e1b00 */
[C---:B------:R-:W-:Y:S02]  /*0730*/  IADD3 R8, P1, PT, R5.reuse, R20, RZ ;  /* 0x0000001405087210 */ /* 0x040fe40007f3e0ff */
[----:B------:R-:W-:-:S03]  /*0740*/  IADD3 R10, P0, PT, R5, R14, RZ ;  /* 0x0000000e050a7210 */ /* 0x000fc60007f1e0ff */
[C---:B------:R-:W-:Y:S02]  /*0750*/  IMAD.X R9, R4.reuse, 0x1, R21, P1 ;  /* 0x0000000104097824 */ /* 0x040fe400008e0615 */
[----:B------:R-:W-:Y:S01]  /*0760*/  IMAD.X R11, R4, 0x1, R15, P0 ;  /* 0x00000001040b7824 */ /* 0x000fe200000e060f */
[----:B-1----:R-:W-:-:S07]  /*0770*/  DFMA R18, R16, UR14, R12 ;  /* 0x0000000e10127c2b */ /* 0x002fce000800000c */
[----:B------:R1:W-:Y:S04]  /*0780*/  STG.E.64 desc[UR4][R6.64], R18 ;  /* 0x0000001206007986 */ /* 0x0003e8000c101b04 */
[----:B------:R-:W2:Y:S04]  /*0790*/  LDG.E.64 R22, desc[UR4][R8.64] ;  /* 0x0000000408167981 */ /* 0x000ea8000c1e1b00 */
[----:B------:R-:W2:Y:S01]  /*07a0*/  LDG.E.64 R20, desc[UR4][R10.64] ;  /* 0x000000040a147981 */ /* 0x000ea2000c1e1b00 */
[----:B------:R-:W-:-:S05]  /*07b0*/  IADD3 R12, P0, PT, R5, R6, RZ ;  /* 0x00000006050c7210 */ /* 0x000fca0007f1e0ff */
[----:B------:R-:W-:Y:S01]  /*07c0*/  IMAD.X R13, R4, 0x1, R7, P0 ;  /* 0x00000001040d7824 */ /* 0x000fe200000e0607 */
[----:B--2---:R-:W-:-:S07]  /*07d0*/  DFMA R20, R22, UR6, R20 ;  /* 0x0000000616147c2b */ /* 0x004fce0008000014 */
[----:B------:R2:W-:Y:S04]  /*07e0*/  STG.E.64 desc[UR4][R10.64], R20 ;  /* 0x000000140a007986 */ /* 0x0005e8000c101b04 */
[----:B------:R-:W4:Y:S01]  /*07f0*/  LDG.E.64 R22, desc[UR4][R12.64] ;  /* 0x000000040c167981 */ /* 0x000f22000c1e1b00 */
[C---:B0-----:R-:W-:Y:S02]  /*0800*/  IADD3 R14, P1, PT, R5.reuse, R8, RZ ;  /* 0x00000008050e7210 */ /* 0x041fe40007f3e0ff */
[----:B------:R-:W-:-:S03]  /*0810*/  IADD3 R16, P0, PT, R5, R10, RZ ;  /* 0x0000000a05107210 */ /* 0x000fc60007f1e0ff */
[C---:B------:R-:W-:Y:S02]  /*0820*/  IMAD.X R15, R4.reuse, 0x1, R9, P1 ;  /* 0x00000001040f7824 */ /* 0x040fe400008e0609 */
[----:B------:R-:W-:Y:S01]  /*0830*/  IMAD.X R17, R4, 0x1, R11, P0 ;  /* 0x0000000104117824 */ /* 0x000fe200000e060b */
[----:B----4-:R-:W-:-:S07]  /*0840*/  DFMA R22, R20, UR14, R22 ;  /* 0x0000000e14167c2b */ /* 0x010fce0008000016 */
[----:B------:R0:W-:Y:S04]  /*0850*/  STG.E.64 desc[UR4][R12.64], R22 ;  /* 0x000000160c007986 */ /* 0x0001e8000c101b04 */
[----:B-1----:R-:W4:Y:S04]  /*0860*/  LDG.E.64 R18, desc[UR4][R14.64] ;  /* 0x000000040e127981 */ /* 0x002f28000c1e1b00 */
[----:B------:R-:W4:Y:S01]  /*0870*/  LDG.E.64 R8, desc[UR4][R16.64] ;  /* 0x0000000410087981 */ /* 0x000f22000c1e1b00 */
[----:B------:R-:W-:-:S05]  /*0880*/  IADD3 R6, P0, PT, R5, R12, RZ ;  /* 0x0000000c05067210 */ /* 0x000fca0007f1e0ff */
[----:B------:R-:W-:Y:S01]  /*0890*/  IMAD.X R7, R4, 0x1, R13, P0 ;  /* 0x0000000104077824 */ /* 0x000fe200000e060d */
[----:B----4-:R-:W-:-:S07]  /*08a0*/  DFMA R18, R18, UR6, R8 ;  /* 0x0000000612127c2b */ /* 0x010fce0008000008 */
[----:B------:R1:W-:Y:S04]  /*08b0*/  STG.E.64 desc[UR4][R16.64], R18 ;  /* 0x0000001210007986 */ /* 0x0003e8000c101b04 */
[----:B--2---:R-:W2:Y:S01]  /*08c0*/  LDG.E.64 R10, desc[UR4][R6.64] ;  /* 0x00000004060a7981 */ /* 0x004ea2000c1e1b00 */
[C---:B------:R-:W-:Y:S02]  /*08d0*/  IADD3 R8, P0, PT, R5.reuse, R16, RZ ;  /* 0x0000001005087210 */ /* 0x040fe40007f1e0ff */
[----:B------:R-:W-:-:S03]  /*08e0*/  IADD3 R24, P1, PT, R5, R14, RZ ;  /* 0x0000000e05187210 */ /* 0x000fc60007f3e0ff */
[C---:B------:R-:W-:Y:S02]  /*08f0*/  IMAD.X R9, R4.reuse, 0x1, R17, P0 ;  /* 0x0000000104097824 */ /* 0x040fe400000e0611 */
[----:B------:R-:W-:Y:S01]  /*0900*/  IMAD.X R25, R4, 0x1, R15, P1 ;  /* 0x0000000104197824 */ /* 0x000fe200008e060f */
[----:B--2---:R-:W-:-:S07]  /*0910*/  DFMA R10, R18, UR14, R10 ;  /* 0x0000000e120a7c2b */ /* 0x004fce000800000a */
[----:B------:R1:W-:Y:S04]  /*0920*/  STG.E.64 desc[UR4][R6.64], R10 ;  /* 0x0000000a06007986 */ /* 0x0003e8000c101b04 */
[----:B------:R-:W2:Y:S04]  /*0930*/  LDG.E.64 R14, desc[UR4][R24.64] ;  /* 0x00000004180e7981 */ /* 0x000ea8000c1e1b00 */
[----:B0-----:R-:W2:Y:S01]  /*0940*/  LDG.E.64 R12, desc[UR4][R8.64] ;  /* 0x00000004080c7981 */ /* 0x001ea2000c1e1b00 */
[----:B------:R-:W-:-:S05]  /*0950*/  IADD3 R20, P0, PT, R5, R6, RZ ;  /* 0x0000000605147210 */ /* 0x000fca0007f1e0ff */
[----:B------:R-:W-:Y:S01]  /*0960*/  IMAD.X R21, R4, 0x1, R7, P0 ;  /* 0x0000000104157824 */ /* 0x000fe200000e0607 */
[----:B--2---:R-:W-:-:S07]  /*0970*/  DFMA R12, R14, UR6, R12 ;  /* 0x000000060e0c7c2b */ /* 0x004fce000800000c */
[----:B------:R1:W-:Y:S04]  /*0980*/  STG.E.64 desc[UR4][R8.64], R12 ;  /* 0x0000000c08007986 */ /* 0x0003e8000c101b04 */
[----:B------:R-:W2:Y:S01]  /*0990*/  LDG.E.64 R14, desc[UR4][R20.64] ;  /* 0x00000004140e7981 */ /* 0x000ea2000c1e1b00 */
[----:B------:R-:W-:-:S04]  /*09a0*/  LEA R3, P0, R0, R3, 0x2 ;  /* 0x0000000300037211 */ /* 0x000fc800078010ff */
[----:B------:R-:W-:Y:S02]  /*09b0*/  LEA.HI.X R2, R0, R2, RZ, 0x2, P0 ;  /* 0x0000000200027211 */ /* 0x000fe400000f14ff */
[----:B---3--:R-:W-:-:S04]  /*09c0*/  ISETP.GE.U32.AND P0, PT, R3, UR16, PT ;  /* 0x0000001003007c0c */ /* 0x008fc8000bf06070 */
[----:B------:R-:W-:Y:S01]  /*09d0*/  ISETP.GE.AND.EX P0, PT, R2, UR17, PT, P0 ;  /* 0x0000001102007c0c */ /* 0x000fe2000bf06300 */
[----:B--2---:R-:W-:-:S07]  /*09e0*/  DFMA R14, R12, UR14, R14 ;  /* 0x0000000e0c0e7c2b */ /* 0x004fce000800000e */
[----:B------:R1:W-:Y:S05]  /*09f0*/  STG.E.64 desc[UR4][R20.64], R14 ;  /* 0x0000000e14007986 */ /* 0x0003ea000c101b04 */
[----:B------:R-:W-:Y:S05]  /*0a00*/  @!P0 BRA `(.L_x_7) ;  /* 0xfffffffc00148947 */ /* 0x000fea000383ffff */
[----:B------:R-:W-:Y:S05]  /*0a10*/  BSYNC.RECONVERGENT B0 ;  /* 0x0000000000007941 */ /* 0x000fea0003800200 */
.L_x_6:
[----:B------:R-:W-:Y:S05]  /*0a20*/  EXIT ;  /* 0x000000000000794d */ /* 0x000fea0003800000 */
        .weak           $__internal_0_$__cuda_sm20_div_u64
        .type           $__internal_0_$__cuda_sm20_div_u64,@function
        .size           $__internal_0_$__cuda_sm20_div_u64,(.L_x_9 - $__internal_0_$__cuda_sm20_div_u64)
$__internal_0_$__cuda_sm20_div_u64:
[----:B------:R-:W-:Y:S02]  /*0a30*/  IMAD.MOV.U32 R12, RZ, RZ, R0 ;  /* 0x000000ffff0c7224 */ /* 0x000fe400078e0000 */
[----:B------:R-:W-:-:S04]  /*0a40*/  IMAD.MOV.U32 R13, RZ, RZ, RZ ;  /* 0x000000ffff0d7224 */ /* 0x000fc800078e00ff */
[----:B------:R-:W0:Y:S08]  /*0a50*/  I2F.U64.RP R12, R12 ;  /* 0x0000000c000c7312 */ /* 0x000e300000309000 */
[----:B0-----:R-:W0:Y:S02]  /*0a60*/  MUFU.RCP R8, R12 ;  /* 0x0000000c00087308 */ /* 0x001e240000001000 */
[----:B0-----:R-:W-:-:S06]  /*0a70*/  VIADD R8, R8, 0x1ffffffe ;  /* 0x1ffffffe08087836 */ /* 0x001fcc0000000000 */
[----:B------:R-:W0:Y:S02]  /*0a80*/  F2I.U64.TRUNC R8, R8 ;  /* 0x0000000800087311 */ /* 0x000e24000020d800 */
[----:B0-----:R-:W-:-:S04]  /*0a90*/  IMAD.WIDE.U32 R10, R8, R0, RZ ;  /* 0x00000000080a7225 */ /* 0x001fc800078e00ff */
[----:B------:R-:W-:Y:S01]  /*0aa0*/  IMAD R11, R9, R0, R11 ;  /* 0x00000000090b7224 */ /* 0x000fe200078e020b */
[----:B------:R-:W-:-:S05]  /*0ab0*/  IADD3 R15, P0, PT, RZ, -R10, RZ ;  /* 0x8000000aff0f7210 */ /* 0x000fca0007f1e0ff */
[----:B------:R-:W-:-:S04]  /*0ac0*/  IMAD.HI.U32 R10, R8, R15, RZ ;  /* 0x0000000f080a7227 */ /* 0x000fc800078e00ff */
[----:B------:R-:W-:Y:S02]  /*0ad0*/  IMAD.X R17, RZ, RZ, ~R11, P0 ;  /* 0x000000ffff117224 */ /* 0x000fe400000e0e0b */
[----:B------:R-:W-:Y:S02]  /*0ae0*/  IMAD.MOV.U32 R11, RZ, RZ, R8 ;  /* 0x000000ffff0b7224 */ /* 0x000fe400078e0008 */
[-C--:B------:R-:W-:Y:S02]  /*0af0*/  IMAD R13, R9, R17.reuse, RZ ;  /* 0x00000011090d7224 */ /* 0x080fe400078e02ff */
[----:B------:R-:W-:-:S04]  /*0b00*/  IMAD.WIDE.U32 R10, P0, R8, R17, R10 ;  /* 0x00000011080a7225 */ /* 0x000fc8000780000a */
[----:B------:R-:W-:-:S04]  /*0b10*/  IMAD.HI.U32 R17, R9, R17, RZ ;  /* 0x0000001109117227 */ /* 0x000fc800078e00ff */
[----:B------:R-:W-:-:S05]  /*0b20*/  IMAD.HI.U32 R10, P1, R9, R15, R10 ;  /* 0x0000000f090a7227 */ /* 0x000fca000782000a */
[----:B------:R-:W-:Y:S01]  /*0b30*/  IADD3 R11, P2, PT, R13, R10, RZ ;  /* 0x0000000a0d0b7210 */ /* 0x000fe20007f5e0ff */
[----:B------:R-:W-:-:S04]  /*0b40*/  IMAD.X R10, R17, 0x1, R9, P0 ;  /* 0x00000001110a7824 */ /* 0x000fc800000e0609 */
[----:B------:R-:W-:Y:S01]  /*0b50*/  IMAD.WIDE.U32 R8, R11, R0, RZ ;  /* 0x000000000b087225 */ /* 0x000fe200078e00ff */
[----:B------:R-:W-:Y:S02]  /*0b60*/  IADD3.X R13, PT, PT, RZ, RZ, R10, P2, P1 ;  /* 0x000000ffff0d7210 */ /* 0x000fe400017e240a */
[----:B------:R-:W-:-:S03]  /*0b70*/  IADD3 R15, P0, PT, RZ, -R8, RZ ;  /* 0x80000008ff0f7210 */ /* 0x000fc60007f1e0ff */
[----:B------:R-:W-:Y:S02]  /*0b80*/  IMAD R8, R13, R0, R9 ;  /* 0x000000000d087224 */ /* 0x000fe400078e0209 */
[----:B------:R-:W-:-:S04]  /*0b90*/  IMAD.HI.U32 R10, R11, R15, RZ ;  /* 0x0000000f0b0a7227 */ /* 0x000fc800078e00ff */
[----:B------:R-:W-:-:S04]  /*0ba0*/  IMAD.X R8, RZ, RZ, ~R8, P0 ;  /* 0x000000ffff087224 */ /* 0x000fc800000e0e08 */
[----:B------:R-:W-:-:S04]  /*0bb0*/  IMAD.WIDE.U32 R10, P0, R11, R8, R10 ;  /* 0x000000080b0a7225 */ /* 0x000fc8000780000a */
[C---:B------:R-:W-:Y:S02]  /*0bc0*/  IMAD R9, R13.reuse, R8, RZ ;  /* 0x000000080d097224 */ /* 0x040fe400078e02ff */
[----:B------:R-:W-:-:S04]  /*0bd0*/  IMAD.HI.U32 R10, P1, R13, R15, R10 ;  /* 0x0000000f0d0a7227 */ /* 0x000fc8000782000a */
[----:B------:R-:W-:Y:S01]  /*0be0*/  IMAD.HI.U32 R8, R13, R8, RZ ;  /* 0x000000080d087227 */ /* 0x000fe200078e00ff */
[----:B------:R-:W-:-:S03]  /*0bf0*/  IADD3 R10, P2, PT, R9, R10, RZ ;  /* 0x0000000a090a7210 */ /* 0x000fc60007f5e0ff */
[----:B------:R-:W-:Y:S02]  /*0c00*/  IMAD.X R13, R8, 0x1, R13, P0 ;  /* 0x00000001080d7824 */ /* 0x000fe400000e060d */
[----:B------:R-:W-:-:S03]  /*0c10*/  IMAD.HI.U32 R8, R10, R5, RZ ;  /* 0x000000050a087227 */ /* 0x000fc600078e00ff */
[----:B------:R-:W-:Y:S01]  /*0c20*/  IADD3.X R12, PT, PT, RZ, RZ, R13, P2, P1 ;  /* 0x000000ffff0c7210 */ /* 0x000fe200017e240d */
[----:B------:R-:W-:Y:S02]  /*0c30*/  IMAD.MOV.U32 R9, RZ, RZ, RZ ;  /* 0x000000ffff097224 */ /* 0x000fe400078e00ff */
[----:B------:R-:W-:-:S04]  /*0c40*/  IMAD.WIDE.U32 R8, R10, R7, R8 ;  /* 0x000000070a087225 */ /* 0x000fc800078e0008 */
[C---:B------:R-:W-:Y:S02]  /*0c50*/  IMAD R11, R12.reuse, R7, RZ ;  /* 0x000000070c0b7224 */ /* 0x040fe400078e02ff */
[----:B------:R-:W-:-:S04]  /*0c60*/  IMAD.HI.U32 R8, P0, R12, R5, R8 ;  /* 0x000000050c087227 */ /* 0x000fc80007800008 */
[----:B------:R-:W-:Y:S01]  /*0c70*/  IMAD.HI.U32 R12, R12, R7, RZ ;  /* 0x000000070c0c7227 */ /* 0x000fe200078e00ff */
[----:B------:R-:W-:-:S03]  /*0c80*/  IADD3 R11, P1, PT, R11, R8, RZ ;  /* 0x000000080b0b7210 */ /* 0x000fc60007f3e0ff */
[----:B------:R-:W-:-:S04]  /*0c90*/  IMAD.X R8, RZ, RZ, R12, P0 ;  /* 0x000000ffff087224 */ /* 0x000fc800000e060c */
[----:B------:R-:W-:Y:S02]  /*0ca0*/  IMAD.X R13, RZ, RZ, R8, P1 ;  /* 0x000000ffff0d7224 */ /* 0x000fe400008e0608 */
[----:B------:R-:W-:-:S04]  /*0cb0*/  IMAD.WIDE.U32 R8, R11, R0, RZ ;  /* 0x000000000b087225 */ /* 0x000fc800078e00ff */
[----:B------:R-:W-:Y:S01]  /*0cc0*/  IMAD R10, R13, R0, R9 ;  /* 0x000000000d0a7224 */ /* 0x000fe200078e0209 */
[----:B------:R-:W-:-:S04]  /*0cd0*/  IADD3 R9, P0, PT, -R8, R5, RZ ;  /* 0x0000000508097210 */ /* 0x000fc80007f1e1ff */
[-C--:B------:R-:W-:Y:S01]  /*0ce0*/  IADD3 R5, P1, PT, -R0, R9.reuse, RZ ;  /* 0x0000000900057210 */ /* 0x080fe20007f3e1ff */
[----:B------:R-:W-:Y:S01]  /*0cf0*/  IMAD.X R12, R7, 0x1, ~R10, P0 ;  /* 0x00000001070c7824 */ /* 0x000fe200000e0e0a */
[----:B------:R-:W-:Y:S02]  /*0d00*/  ISETP.GE.U32.AND P0, PT, R9, R0, PT ;  /* 0x000000000900720c */ /* 0x000fe40003f06070 */
[----:B------:R-:W-:Y:S02]  /*0d10*/  IADD3 R10, P2, PT, R11, 0x1, RZ ;  /* 0x000000010b0a7810 */ /* 0x000fe40007f5e0ff */
[C---:B------:R-:W-:Y:S02]  /*0d20*/  ISETP.GE.U32.AND.EX P0, PT, R12.reuse, RZ, PT, P0 ;  /* 0x000000ff0c00720c */ /* 0x040fe40003f06100 */
[----:B------:R-:W-:Y:S01]  /*0d30*/  IADD3.X R7, PT, PT, R12, -0x1, RZ, P1, !PT ;  /* 0xffffffff0c077810 */ /* 0x000fe20000ffe4ff */
[----:B------:R-:W-:Y:S01]  /*0d40*/  IMAD.X R8, RZ, RZ, R13, P2 ;  /* 0x000000ffff087224 */ /* 0x000fe200010e060d */
[----:B------:R-:W-:-:S02]  /*0d50*/  SEL R5, R5, R9, P0 ;  /* 0x0000000905057207 */ /* 0x000fc40000000000 */
[----:B------:R-:W-:Y:S02]  /*0d60*/  SEL R10, R10, R11, P0 ;  /* 0x0000000b0a0a7207 */ /* 0x000fe40000000000 */
[----:B------:R-:W-:Y:S02]  /*0d70*/  SEL R7, R7, R12, P0 ;  /* 0x0000000c07077207 */ /* 0x000fe40000000000 */
[----:B------:R-:W-:Y:S02]  /*0d80*/  SEL R13, R8, R13, P0 ;  /* 0x0000000d080d7207 */ /* 0x000fe40000000000 */
[----:B------:R-:W-:Y:S02]  /*0d90*/  ISETP.GE.U32.AND P0, PT, R5, R0, PT ;  /* 0x000000000500720c */ /* 0x000fe40003f06070 */
[----:B------:R-:W-:Y:S02]  /*0da0*/  IADD3 R5, P2, PT, R10, 0x1, RZ ;  /* 0x000000010a057810 */ /* 0x000fe40007f5e0ff */
[----:B------:R-:W-:-:S02]  /*0db0*/  ISETP.NE.U32.AND P1, PT, R0, RZ, PT ;  /* 0x000000ff0000720c */ /* 0x000fc40003f25070 */
[----:B------:R-:W-:Y:S01]  /*0dc0*/  ISETP.GE.U32.AND.EX P0, PT, R7, RZ, PT, P0 ;  /* 0x000000ff0700720c */ /* 0x000fe20003f06100 */
[----:B------:R-:W-:Y:S01]  /*0dd0*/  IMAD.X R8, RZ, RZ, R13, P2 ;  /* 0x000000ffff087224 */ /* 0x000fe200010e060d */
[----:B------:R-:W-:Y:S01]  /*0de0*/  ISETP.NE.AND.EX P1, PT, RZ, RZ, PT, P1 ;  /* 0x000000ffff00720c */ /* 0x000fe20003f25310 */
[----:B------:R-:W-:Y:S01]  /*0df0*/  IMAD.MOV.U32 R7, RZ, RZ, 0x0 ;  /* 0x00000000ff077424 */ /* 0x000fe200078e00ff */
[----:B------:R-:W-:Y:S02]  /*0e00*/  SEL R5, R5, R10, P0 ;  /* 0x0000000a05057207 */ /* 0x000fe40000000000 */
[----:B------:R-:W-:Y:S02]  /*0e10*/  SEL R8, R8, R13, P0 ;  /* 0x0000000d08087207 */ /* 0x000fe40000000000 */
[----:B------:R-:W-:Y:S02]  /*0e20*/  SEL R5, R5, 0xffffffff, P1 ;  /* 0xffffffff05057807 */ /* 0x000fe40000800000 */
[----:B------:R-:W-:Y:S01]  /*0e30*/  SEL R8, R8, 0xffffffff, P1 ;  /* 0xffffffff08087807 */ /* 0x000fe20000800000 */
[----:B------:R-:W-:Y:S06]  /*0e40*/  RET.REL.NODEC R6 `(_Z10step_type1lddPdS_S_) ;  /* 0xfffffff0066c7950 */ /* 0x000fec0003c3ffff */
.L_x_8:
[----:B------:R-:W-:-:S00]  /*0e50*/  BRA `(.L_x_8) ;  /* 0xfffffffc00fc7947 */ /* 0x000fc0000383ffff */
[----:B------:R-:W-:-:S00]  /*0e60*/  NOP ;  /* 0x0000000000007918 */ /* 0x000fc00000000000 */
        /* <DEDUP_REMOVED lines=9> */
.L_x_9:


//--------------------- .nv.shared.reserved.0     --------------------------
	.section	.nv.shared.reserved.0,"aw",@nobits
	.weak		__nv_reservedSMEM_offset_0_alias
	.size		__nv_reservedSMEM_offset_0_alias, 0, 64
	.other		__nv_reservedSMEM_offset_0_alias,@"STO_CUDA_RESERVED_SHARED STV_DEFAULT"
__nv_reservedSMEM_offset_0_alias:
	.zero		0
	.zero		64


//--------------------- .nv.constant0._Z10step_type1lddPdS_S_ --------------------------
	.section	.nv.constant0._Z10step_type1lddPdS_S_,"a",@progbits
	.sectionflags	@""
	.align	4
.nv.constant0._Z10step_type1lddPdS_S_:
	.zero		944


//--------------------- SYMBOLS --------------------------

	.type		.nv.reservedSmem.offset0,@object
	.size		.nv.reservedSmem.offset0,0x4
